	.headerflags	@"EF_CUDA_TEXMODE_UNIFIED EF_CUDA_64BIT_ADDRESS EF_CUDA_ACCELERATORS EF_CUDA_SM90 EF_CUDA_VIRTUAL_SM(EF_CUDA_SM90)"
	.elftype	@"ET_EXEC"


//--------------------- .nv.info                  --------------------------
	.section	.nv.info,"",@"SHT_CUDA_INFO"
	.align	4


	//----- nvinfo : EIATTR_REGCOUNT
	.align		4
        /*0000*/ 	.byte	0x04, 0x2f
        /*0002*/ 	.short	(.L_2 - .L_1)
	.align		4
.L_1:
        /*0004*/ 	.word	index@(triton_poi_fused__log_softmax_27)
        /*0008*/ 	.word	0x0000001c


	//----- nvinfo : EIATTR_MIN_STACK_SIZE
	.align		4
.L_2:
        /*000c*/ 	.byte	0x04, 0x12
        /*000e*/ 	.short	(.L_4 - .L_3)
	.align		4
.L_3:
        /*0010*/ 	.word	index@(triton_poi_fused__log_softmax_27)
        /*0014*/ 	.word	0x00000000


	//----- nvinfo : EIATTR_FRAME_SIZE
	.align		4
.L_4:
        /*0018*/ 	.byte	0x04, 0x11
        /*001a*/ 	.short	(.L_6 - .L_5)
	.align		4
.L_5:
        /*001c*/ 	.word	index@(triton_poi_fused__log_softmax_27)
        /*0020*/ 	.word	0x00000000


	//----- nvinfo : EIATTR_MIN_STACK_SIZE
	.align		4
.L_6:
        /*0024*/ 	.byte	0x04, 0x12
        /*0026*/ 	.short	(.L_8 - .L_7)
	.align		4
.L_7:
        /*0028*/ 	.word	index@(triton_poi_fused__log_softmax_27)
        /*002c*/ 	.word	0x00000000
.L_8:


//--------------------- .nv.info.triton_poi_fused__log_softmax_27 --------------------------
	.section	.nv.info.triton_poi_fused__log_softmax_27,"",@"SHT_CUDA_INFO"
	.sectionflags	@""
	.align	4


	//----- nvinfo : EIATTR_CUDA_API_VERSION
	.align		4
        /*0000*/ 	.byte	0x04, 0x37
        /*0002*/ 	.short	(.L_10 - .L_9)
.L_9:
        /*0004*/ 	.word	0x0000007c


	//----- nvinfo : EIATTR_KPARAM_INFO
	.align		4
.L_10:
        /*0008*/ 	.byte	0x04, 0x17
        /*000a*/ 	.short	(.L_12 - .L_11)
.L_11:
        /*000c*/ 	.word	0x00000000
        /*0010*/ 	.short	0x0002
        /*0012*/ 	.short	0x0010
        /*0014*/ 	.byte	0x00, 0xf0, 0x11, 0x00


	//----- nvinfo : EIATTR_KPARAM_INFO
	.align		4
.L_12:
        /*0018*/ 	.byte	0x04, 0x17
        /*001a*/ 	.short	(.L_14 - .L_13)
.L_13:
        /*001c*/ 	.word	0x00000000
        /*0020*/ 	.short	0x0001
        /*0022*/ 	.short	0x0008
        /*0024*/ 	.byte	0x00, 0xf4, 0x21, 0x00


	//----- nvinfo : EIATTR_KPARAM_INFO
	.align		4
.L_14:
        /*0028*/ 	.byte	0x04, 0x17
        /*002a*/ 	.short	(.L_16 - .L_15)
.L_15:
        /*002c*/ 	.word	0x00000000
        /*0030*/ 	.short	0x0000
        /*0032*/ 	.short	0x0000
        /*0034*/ 	.byte	0x00, 0xf4, 0x21, 0x00


	//----- nvinfo : EIATTR_SPARSE_MMA_MASK
	.align		4
.L_16:
        /*0038*/ 	.byte	0x03, 0x50
        /*003a*/ 	.short	0x0000


	//----- nvinfo : EIATTR_MAXREG_COUNT
	.align		4
        /*003c*/ 	.byte	0x03, 0x1b
        /*003e*/ 	.short	0x00ff


	//----- nvinfo : EIATTR_EXIT_INSTR_OFFSETS
	.align		4
        /*0040*/ 	.byte	0x04, 0x1c
        /*0042*/ 	.short	(.L_18 - .L_17)


	//   ....[0]....
.L_17:
        /*0044*/ 	.word	0x00000e60


	//----- nvinfo : EIATTR_REQNTID
	.align		4
.L_18:
        /*0048*/ 	.byte	0x04, 0x10
        /*004a*/ 	.short	(.L_20 - .L_19)
.L_19:
        /*004c*/ 	.word	0x00000080
        /*0050*/ 	.word	0x00000001
        /*0054*/ 	.word	0x00000001


	//----- nvinfo : EIATTR_CBANK_PARAM_SIZE
	.align		4
.L_20:
        /*0058*/ 	.byte	0x03, 0x19
        /*005a*/ 	.short	0x0014


	//----- nvinfo : EIATTR_PARAM_CBANK
	.align		4
        /*005c*/ 	.byte	0x04, 0x0a
        /*005e*/ 	.short	(.L_22 - .L_21)
	.align		4
.L_21:
        /*0060*/ 	.word	index@(.nv.constant0.triton_poi_fused__log_softmax_27)
        /*0064*/ 	.short	0x0210
        /*0066*/ 	.short	0x0014


	//----- nvinfo : EIATTR_SW_WAR
	.align		4
.L_22:
        /*0068*/ 	.byte	0x04, 0x36
        /*006a*/ 	.short	(.L_24 - .L_23)
.L_23:
        /*006c*/ 	.word	0x00000008
.L_24:


//--------------------- .nv.callgraph             --------------------------
	.section	.nv.callgraph,"",@"SHT_CUDA_CALLGRAPH"
	.align	4
	.sectionentsize	8
	.align		4
        /*0000*/ 	.word	0x00000000
	.align		4
        /*0004*/ 	.word	0xffffffff
	.align		4
        /*0008*/ 	.word	0x00000000
	.align		4
        /*000c*/ 	.word	0xfffffffe
	.align		4
        /*0010*/ 	.word	0x00000000
	.align		4
        /*0014*/ 	.word	0xfffffffd
	.align		4
        /*0018*/ 	.word	0x00000000
	.align		4
        /*001c*/ 	.word	0xfffffffc


//--------------------- .nv.constant4             --------------------------
	.section	.nv.constant4,"a",@progbits
	.align	8
	.align		8
.nv.constant4:
        /*0000*/ 	.dword	_$_str


//--------------------- .text.triton_poi_fused__log_softmax_27 --------------------------
	.section	.text.triton_poi_fused__log_softmax_27,"ax",@progbits
	.align	128
        .global         triton_poi_fused__log_softmax_27
        .type           triton_poi_fused__log_softmax_27,@function
        .size           triton_poi_fused__log_softmax_27,(.L_x_1 - triton_poi_fused__log_softmax_27)
        .other          triton_poi_fused__log_softmax_27,@"STO_CUDA_ENTRY STV_DEFAULT"
triton_poi_fused__log_softmax_27:
.text.triton_poi_fused__log_softmax_27:
[----:B------:R-:W-:Y:S01]  /*0000*/  LDC R1, c[0x0][0x28] ;  /* 0x00000a00ff017b82 */ /* 0x000fe20000000800 */
[----:B------:R-:W1:Y:S07]  /*0010*/  S2R R0, SR_TID.X ;  /* 0x0000000000007919 */ /* 0x000e6e0000002100 */
[----:B------:R-:W2:Y:S01]  /*0020*/  LDC.64 R2, c[0x0][0x210] ;  /* 0x00008400ff027b82 */ /* 0x000ea20000000a00 */
[----:B------:R-:W-:Y:S01]  /*0030*/  ULDC.64 UR4, c[0x0][0x208] ;  /* 0x0000820000047ab9 */ /* 0x000fe20000000a00 */
[----:B------:R-:W-:Y:S01]  /*0040*/  ULDC.64 UR6, c[0x0][0x218] ;  /* 0x0000860000067ab9 */ /* 0x000fe20000000a00 */
[----:B------:R-:W3:Y:S01]  /*0050*/  S2R R7, SR_CTAID.X ;  /* 0x0000000000077919 */ /* 0x000ee20000002500 */
[----:B-1----:R-:W-:-:S02]  /*0060*/  SHF.L.U32 R0, R0, 0x2, RZ ;  /* 0x0000000200007819 */ /* 0x002fc400000006ff */
[----:B---3--:R-:W-:Y:S02]  /*0070*/  SHF.R.S32.HI R5, RZ, 0x16, R7 ;  /* 0x00000016ff057819 */ /* 0x008fe40000011407 */
[----:B------:R-:W-:Y:S02]  /*0080*/  LOP3.LUT R0, R0, 0x1fc, RZ, 0xc0, !PT ;  /* 0x000001fc00007812 */ /* 0x000fe400078ec0ff */
[----:B------:R-:W-:Y:S02]  /*0090*/  SGXT R5, R5, 0x1 ;  /* 0x000000010505781a */ /* 0x000fe40000000200 */
[----:B------:R-:W-:-:S04]  /*00a0*/  LEA R0, R7, R0, 0x9 ;  /* 0x0000000007007211 */ /* 0x000fc800078e48ff */
[CC--:B------:R-:W-:Y:S02]  /*00b0*/  LEA.HI R4, R5.reuse, R0.reuse, RZ, 0xc ;  /* 0x0000000005047211 */ /* 0x0c0fe400078f60ff */
[----:B------:R-:W-:Y:S02]  /*00c0*/  LEA.HI R6, R5, R0, RZ, 0xe ;  /* 0x0000000005067211 */ /* 0x000fe400078f70ff */
[----:B------:R-:W-:Y:S02]  /*00d0*/  LOP3.LUT R5, R4, 0xfffff000, RZ, 0xc0, !PT ;  /* 0xfffff00004057812 */ /* 0x000fe400078ec0ff */
[----:B------:R-:W-:-:S04]  /*00e0*/  LOP3.LUT R6, R6, 0xffffc000, RZ, 0xc0, !PT ;  /* 0xffffc00006067812 */ /* 0x000fc800078ec0ff */
[----:B------:R-:W-:-:S04]  /*00f0*/  IADD3 R5, R6, R0, -R5 ;  /* 0x0000000006057210 */ /* 0x000fc80007ffe805 */
[----:B------:R-:W-:Y:S01]  /*0100*/  IADD3 R17, R5, 0x1000, RZ ;  /* 0x0000100005117810 */ /* 0x000fe20007ffe0ff */
[----:B--2---:R-:W-:-:S04]  /*0110*/  IMAD.WIDE R20, R5, 0x4, R2 ;  /* 0x0000000405147825 */ /* 0x004fc800078e0202 */
[----:B------:R-:W-:Y:S02]  /*0120*/  IMAD.WIDE R16, R17, 0x4, R2 ;  /* 0x0000000411107825 */ /* 0x000fe400078e0202 */
[----:B------:R-:W2:Y:S04]  /*0130*/  LDG.E.EL.128 R20, desc[UR4][R20.64] ;  /* 0x0000000414147981 */ /* 0x000ea8000c2e1d00 */
[----:B------:R-:W3:Y:S01]  /*0140*/  LDG.E.EL.128 R16, desc[UR4][R16.64] ;  /* 0x0000000410107981 */ /* 0x000ee2000c2e1d00 */
[----:B------:R-:W-:-:S05]  /*0150*/  IADD3 R13, R5, 0x2000, RZ ;  /* 0x00002000050d7810 */ /* 0x000fca0007ffe0ff */
[----:B------:R-:W-:-:S06]  /*0160*/  IMAD.WIDE R12, R13, 0x4, R2 ;  /* 0x000000040d0c7825 */ /* 0x000fcc00078e0202 */
[----:B------:R-:W4:Y:S01]  /*0170*/  LDG.E.EL.128 R12, desc[UR4][R12.64] ;  /* 0x000000040c0c7981 */ /* 0x000f22000c2e1d00 */
[----:B------:R-:W-:-:S05]  /*0180*/  IADD3 R9, R5, 0x3000, RZ ;  /* 0x0000300005097810 */ /* 0x000fca0007ffe0ff */
[----:B------:R-:W-:-:S06]  /*0190*/  IMAD.WIDE R8, R9, 0x4, R2 ;  /* 0x0000000409087825 */ /* 0x000fcc00078e0202 */
[----:B------:R-:W5:Y:S01]  /*01a0*/  LDG.E.EL.128 R8, desc[UR4][R8.64] ;  /* 0x0000000408087981 */ /* 0x000f62000c2e1d00 */
[----:B------:R-:W-:-:S06]  /*01b0*/  IMAD.WIDE R4, R0, 0x4, R2 ;  /* 0x0000000400047825 */ /* 0x000fcc00078e0202 */
[----:B------:R-:W5:Y:S01]  /*01c0*/  LDG.E.128 R4, desc[UR4][R4.64] ;  /* 0x0000000404047981 */ /* 0x000f62000c1e1d00 */
[----:B--2---:R-:W-:Y:S01]  /*01d0*/  FMUL R2, R20, 1.4426950216293334961 ;  /* 0x3fb8aa3b14027820 */ /* 0x004fe20000400000 */
[----:B------:R-:W-:Y:S01]  /*01e0*/  FMUL R3, R21, 1.4426950216293334961 ;  /* 0x3fb8aa3b15037820 */ /* 0x000fe20000400000 */
[----:B------:R-:W-:Y:S01]  /*01f0*/  FMUL R22, R22, 1.4426950216293334961 ;  /* 0x3fb8aa3b16167820 */ /* 0x000fe20000400000 */
[----:B------:R-:W-:Y:S01]  /*0200*/  FMUL R23, R23, 1.4426950216293334961 ;  /* 0x3fb8aa3b17177820 */ /* 0x000fe20000400000 */
[----:B---3--:R-:W-:Y:S01]  /*0210*/  FMUL R20, R16, 1.4426950216293334961 ;  /* 0x3fb8aa3b10147820 */ /* 0x008fe20000400000 */
[----:B------:R-:W-:Y:S01]  /*0220*/  FSETP.GEU.AND P1, PT, R2, -126, PT ;  /* 0xc2fc00000200780b */ /* 0x000fe20003f2e000 */
[----:B------:R-:W-:Y:S01]  /*0230*/  FMUL R21, R17, 1.4426950216293334961 ;  /* 0x3fb8aa3b11157820 */ /* 0x000fe20000400000 */
[----:B------:R-:W-:Y:S01]  /*0240*/  FSETP.GEU.AND P0, PT, R3, -126, PT ;  /* 0xc2fc00000300780b */ /* 0x000fe20003f0e000 */
[----:B------:R-:W-:Y:S01]  /*0250*/  FMUL R24, R18, 1.4426950216293334961 ;  /* 0x3fb8aa3b12187820 */ /* 0x000fe20000400000 */
[----:B------:R-:W-:Y:S01]  /*0260*/  FSETP.GEU.AND P3, PT, R20, -126, PT ;  /* 0xc2fc00001400780b */ /* 0x000fe20003f6e000 */
[----:B------:R-:W-:Y:S01]  /*0270*/  FMUL R19, R19, 1.4426950216293334961 ;  /* 0x3fb8aa3b13137820 */ /* 0x000fe20000400000 */
[----:B------:R-:W-:-:S02]  /*0280*/  FSETP.GEU.AND P4, PT, R21, -126, PT ;  /* 0xc2fc00001500780b */ /* 0x000fc40003f8e000 */
[----:B------:R-:W-:Y:S02]  /*0290*/  FSETP.GEU.AND P6, PT, R22, -126, PT ;  /* 0xc2fc00001600780b */ /* 0x000fe40003fce000 */
[----:B------:R-:W-:Y:S01]  /*02a0*/  FSETP.GEU.AND P2, PT, R23, -126, PT ;  /* 0xc2fc00001700780b */ /* 0x000fe20003f4e000 */
[----:B----4-:R-:W-:Y:S01]  /*02b0*/  FMUL R25, R12, 1.4426950216293334961 ;  /* 0x3fb8aa3b0c197820 */ /* 0x010fe20000400000 */
[----:B------:R-:W-:Y:S01]  /*02c0*/  FSETP.GEU.AND P5, PT, R24, -126, PT ;  /* 0xc2fc00001800780b */ /* 0x000fe20003fae000 */
[----:B------:R-:W-:Y:S02]  /*02d0*/  @!P1 FMUL R2, R2, 0.5 ;  /* 0x3f00000002029820 */ /* 0x000fe40000400000 */
[----:B------:R-:W-:Y:S02]  /*02e0*/  @!P0 FMUL R3, R3, 0.5 ;  /* 0x3f00000003038820 */ /* 0x000fe40000400000 */
[----:B------:R-:W-:Y:S02]  /*02f0*/  @!P3 FMUL R20, R20, 0.5 ;  /* 0x3f0000001414b820 */ /* 0x000fe40000400000 */
[----:B------:R-:W1:Y:S01]  /*0300*/  MUFU.EX2 R2, R2 ;  /* 0x0000000200027308 */ /* 0x000e620000000800 */
[----:B------:R-:W-:Y:S01]  /*0310*/  @!P4 FMUL R21, R21, 0.5 ;  /* 0x3f0000001515c820 */ /* 0x000fe20000400000 */
[----:B------:R-:W-:-:S02]  /*0320*/  @!P6 FMUL R22, R22, 0.5 ;  /* 0x3f0000001616e820 */ /* 0x000fc40000400000 */
[----:B------:R-:W-:Y:S02]  /*0330*/  @!P2 FMUL R23, R23, 0.5 ;  /* 0x3f0000001717a820 */ /* 0x000fe40000400000 */
[----:B------:R-:W-:Y:S02]  /*0340*/  @!P5 FMUL R24, R24, 0.5 ;  /* 0x3f0000001818d820 */ /* 0x000fe40000400000 */
[----:B------:R2:W3:Y:S01]  /*0350*/  MUFU.EX2 R17, R20 ;  /* 0x0000001400117308 */ /* 0x0004e20000000800 */
[----:B-1----:R-:W-:Y:S01]  /*0360*/  @!P1 FMUL R2, R2, R2 ;  /* 0x0000000202029220 */ /* 0x002fe20000400000 */
[----:B------:R-:W-:-:S06]  /*0370*/  FSETP.GEU.AND P1, PT, R19, -126, PT ;  /* 0xc2fc00001300780b */ /* 0x000fcc0003f2e000 */
[----:B------:R-:W1:Y:S01]  /*0380*/  MUFU.EX2 R3, R3 ;  /* 0x0000000300037308 */ /* 0x000e620000000800 */
[----:B--2---:R-:W-:Y:S01]  /*0390*/  FMUL R20, R13, 1.4426950216293334961 ;  /* 0x3fb8aa3b0d147820 */ /* 0x004fe20000400000 */
[----:B---3--:R-:W-:Y:S01]  /*03a0*/  @!P3 FMUL R17, R17, R17 ;  /* 0x000000111111b220 */ /* 0x008fe20000400000 */
[----:B------:R-:W-:-:S05]  /*03b0*/  FSETP.GEU.AND P3, PT, R25, -126, PT ;  /* 0xc2fc00001900780b */ /* 0x000fca0003f6e000 */
[----:B------:R2:W3:Y:S01]  /*03c0*/  MUFU.EX2 R12, R21 ;  /* 0x00000015000c7308 */ /* 0x0004e20000000800 */
[----:B------:R-:W-:Y:S01]  /*03d0*/  FADD R17, R2, R17 ;  /* 0x0000001102117221 */ /* 0x000fe20000000000 */
[----:B------:R-:W-:Y:S01]  /*03e0*/  @!P1 FMUL R19, R19, 0.5 ;  /* 0x3f00000013139820 */ /* 0x000fe20000400000 */
[----:B-1----:R-:W-:-:S05]  /*03f0*/  @!P0 FMUL R3, R3, R3 ;  /* 0x0000000303038220 */ /* 0x002fca0000400000 */
[----:B------:R1:W4:Y:S01]  /*0400*/  MUFU.EX2 R16, R22 ;  /* 0x0000001600107308 */ /* 0x0003220000000800 */
[----:B------:R-:W-:Y:S01]  /*0410*/  FSETP.GEU.AND P0, PT, R20, -126, PT ;  /* 0xc2fc00001400780b */ /* 0x000fe20003f0e000 */
[----:B--2---:R-:W-:Y:S01]  /*0420*/  FMUL R21, R15, 1.4426950216293334961 ;  /* 0x3fb8aa3b0f157820 */ /* 0x004fe20000400000 */
[----:B------:R-:W-:Y:S01]  /*0430*/  @!P3 FMUL R25, R25, 0.5 ;  /* 0x3f0000001919b820 */ /* 0x000fe20000400000 */
[----:B---3--:R-:W-:-:S04]  /*0440*/  @!P4 FMUL R12, R12, R12 ;  /* 0x0000000c0c0cc220 */ /* 0x008fc80000400000 */
[----:B------:R5:W2:Y:S01]  /*0450*/  MUFU.EX2 R18, R23 ;  /* 0x0000001700127308 */ /* 0x000aa20000000800 */
[----:B-1----:R-:W-:Y:S01]  /*0460*/  FMUL R22, R14, 1.4426950216293334961 ;  /* 0x3fb8aa3b0e167820 */ /* 0x002fe20000400000 */
[----:B------:R-:W-:-:S04]  /*0470*/  FADD R3, R3, R12 ;  /* 0x0000000c03037221 */ /* 0x000fc80000000000 */
[----:B------:R-:W-:Y:S01]  /*0480*/  FSETP.GEU.AND P4, PT, R22, -126, PT ;  /* 0xc2fc00001600780b */ /* 0x000fe20003f8e000 */
[----:B----4-:R-:W-:Y:S01]  /*0490*/  @!P6 FMUL R16, R16, R16 ;  /* 0x000000101010e220 */ /* 0x010fe20000400000 */
[----:B------:R1:W3:Y:S01]  /*04a0*/  MUFU.EX2 R13, R24 ;  /* 0x00000018000d7308 */ /* 0x0002e20000000800 */
[----:B-----5:R-:W-:Y:S01]  /*04b0*/  FMUL R23, R8, 1.4426950216293334961 ;  /* 0x3fb8aa3b08177820 */ /* 0x020fe20000400000 */
[----:B------:R-:W-:Y:S01]  /*04c0*/  FSETP.GEU.AND P6, PT, R21, -126, PT ;  /* 0xc2fc00001500780b */ /* 0x000fe20003fce000 */
[----:B------:R-:W-:Y:S01]  /*04d0*/  @!P0 FMUL R20, R20, 0.5 ;  /* 0x3f00000014148820 */ /* 0x000fe20000400000 */
[----:B--2---:R-:W-:-:S04]  /*04e0*/  @!P2 FMUL R18, R18, R18 ;  /* 0x000000121212a220 */ /* 0x004fc80000400000 */
[----:B------:R2:W4:Y:S01]  /*04f0*/  MUFU.EX2 R14, R25 ;  /* 0x00000019000e7308 */ /* 0x0005220000000800 */
[----:B-1----:R-:W-:Y:S01]  /*0500*/  FMUL R24, R9, 1.4426950216293334961 ;  /* 0x3fb8aa3b09187820 */ /* 0x002fe20000400000 */
[----:B------:R-:W-:Y:S01]  /*0510*/  FMUL R9, R10, 1.4426950216293334961 ;  /* 0x3fb8aa3b0a097820 */ /* 0x000fe20000400000 */
[----:B------:R-:W-:Y:S01]  /*0520*/  @!P4 FMUL R22, R22, 0.5 ;  /* 0x3f0000001616c820 */ /* 0x000fe20000400000 */
[----:B---3--:R-:W-:-:S04]  /*0530*/  @!P5 FMUL R13, R13, R13 ;  /* 0x0000000d0d0dd220 */ /* 0x008fc80000400000 */
[----:B------:R-:W1:Y:S01]  /*0540*/  MUFU.EX2 R19, R19 ;  /* 0x0000001300137308 */ /* 0x000e620000000800 */
[----:B------:R-:W-:Y:S01]  /*0550*/  FSETP.GEU.AND P5, PT, R23, -126, PT ;  /* 0xc2fc00001700780b */ /* 0x000fe20003fae000 */
[----:B--2---:R-:W-:Y:S01]  /*0560*/  FMUL R25, R11, 1.4426950216293334961 ;  /* 0x3fb8aa3b0b197820 */ /* 0x004fe20000400000 */
[----:B------:R-:W-:Y:S01]  /*0570*/  FSETP.GEU.AND P2, PT, R9, -126, PT ;  /* 0xc2fc00000900780b */ /* 0x000fe20003f4e000 */
[----:B------:R-:W-:Y:S01]  /*0580*/  @!P6 FMUL R21, R21, 0.5 ;  /* 0x3f0000001515e820 */ /* 0x000fe20000400000 */
[----:B------:R-:W-:Y:S01]  /*0590*/  FADD R16, R16, R13 ;  /* 0x0000000d10107221 */ /* 0x000fe20000000000 */
[----:B----4-:R-:W-:Y:S01]  /*05a0*/  @!P3 FMUL R14, R14, R14 ;  /* 0x0000000e0e0eb220 */ /* 0x010fe20000400000 */
[----:B------:R-:W-:Y:S01]  /*05b0*/  FSETP.GEU.AND P3, PT, R24, -126, PT ;  /* 0xc2fc00001800780b */ /* 0x000fe20003f6e000 */
[----:B------:R-:W2:Y:S02]  /*05c0*/  MUFU.EX2 R8, R20 ;  /* 0x0000001400087308 */ /* 0x000ea40000000800 */
[----:B------:R-:W-:-:S04]  /*05d0*/  FADD R14, R17, R14 ;  /* 0x0000000e110e7221 */ /* 0x000fc80000000000 */
[----:B------:R-:W-:Y:S01]  /*05e0*/  @!P5 FMUL R23, R23, 0.5 ;  /* 0x3f0000001717d820 */ /* 0x000fe20000400000 */
[----:B-1----:R-:W-:Y:S01]  /*05f0*/  @!P1 FMUL R19, R19, R19 ;  /* 0x0000001313139220 */ /* 0x002fe20000400000 */
[----:B------:R-:W-:Y:S01]  /*0600*/  FSETP.GEU.AND P1, PT, R25, -126, PT ;  /* 0xc2fc00001900780b */ /* 0x000fe20003f2e000 */
[----:B------:R-:W-:Y:S01]  /*0610*/  @!P2 FMUL R9, R9, 0.5 ;  /* 0x3f0000000909a820 */ /* 0x000fe20000400000 */
[----:B------:R-:W1:Y:S01]  /*0620*/  MUFU.EX2 R15, R22 ;  /* 0x00000016000f7308 */ /* 0x000e620000000800 */
[----:B------:R-:W-:Y:S01]  /*0630*/  FADD R19, R18, R19 ;  /* 0x0000001312137221 */ /* 0x000fe20000000000 */
[----:B------:R-:W-:Y:S01]  /*0640*/  @!P3 FMUL R24, R24, 0.5 ;  /* 0x3f0000001818b820 */ /* 0x000fe20000400000 */
[----:B--2---:R-:W-:-:S05]  /*0650*/  @!P0 FMUL R8, R8, R8 ;  /* 0x0000000808088220 */ /* 0x004fca0000400000 */
[----:B------:R-:W2:Y:S01]  /*0660*/  MUFU.EX2 R11, R23 ;  /* 0x00000017000b7308 */ /* 0x000ea20000000800 */
[----:B------:R-:W-:Y:S02]  /*0670*/  FADD R3, R3, R8 ;  /* 0x0000000803037221 */ /* 0x000fe40000000000 */
[----:B------:R-:W-:Y:S01]  /*0680*/  @!P1 FMUL R25, R25, 0.5 ;  /* 0x3f00000019199820 */ /* 0x000fe20000400000 */
[----:B-1----:R-:W-:-:S04]  /*0690*/  @!P4 FMUL R15, R15, R15 ;  /* 0x0000000f0f0fc220 */ /* 0x002fc80000400000 */
[----:B------:R-:W1:Y:S01]  /*06a0*/  MUFU.EX2 R20, R24 ;  /* 0x0000001800147308 */ /* 0x000e620000000800 */
[----:B------:R-:W-:Y:S01]  /*06b0*/  FADD R16, R16, R15 ;  /* 0x0000000f10107221 */ /* 0x000fe20000000000 */
[----:B--2---:R-:W-:-:S06]  /*06c0*/  @!P5 FMUL R11, R11, R11 ;  /* 0x0000000b0b0bd220 */ /* 0x004fcc0000400000 */
[----:B------:R-:W2:Y:S01]  /*06d0*/  MUFU.EX2 R9, R9 ;  /* 0x0000000900097308 */ /* 0x000ea20000000800 */
[----:B------:R-:W-:Y:S01]  /*06e0*/  FADD R11, R14, R11 ;  /* 0x0000000b0e0b7221 */ /* 0x000fe20000000000 */
[----:B-1----:R-:W-:-:S06]  /*06f0*/  @!P3 FMUL R20, R20, R20 ;  /* 0x000000141414b220 */ /* 0x002fcc0000400000 */
[----:B------:R-:W1:Y:S01]  /*0700*/  MUFU.EX2 R10, R21 ;  /* 0x00000015000a7308 */ /* 0x000e620000000800 */
[----:B------:R-:W-:Y:S01]  /*0710*/  FSETP.GEU.AND P0, PT, R11, 1.175494350822287508e-38, PT ;  /* 0x008000000b00780b */ /* 0x000fe20003f0e000 */
[----:B------:R-:W-:Y:S01]  /*0720*/  FADD R20, R3, R20 ;  /* 0x0000001403147221 */ /* 0x000fe20000000000 */
[----:B------:R-:W-:Y:S02]  /*0730*/  HFMA2.MMA R3, -RZ, RZ, 1.5048828125, 33.21875 ;  /* 0x3e055027ff037435 */ /* 0x000fe400000001ff */
[----:B------:R-:W-:Y:S01]  /*0740*/  FSEL R13, RZ, -23, P0 ;  /* 0xc1b80000ff0d7808 */ /* 0x000fe20000000000 */
[----:B--2---:R-:W-:Y:S02]  /*0750*/  @!P2 FMUL R9, R9, R9 ;  /* 0x000000090909a220 */ /* 0x004fe40000400000 */
[----:B------:R-:W2:Y:S02]  /*0760*/  MUFU.EX2 R2, R25 ;  /* 0x0000001900027308 */ /* 0x000ea40000000800 */
[----:B------:R-:W-:-:S04]  /*0770*/  FADD R9, R16, R9 ;  /* 0x0000000910097221 */ /* 0x000fc80000000000 */
[----:B------:R-:W-:Y:S01]  /*0780*/  @!P0 FMUL R11, R11, 8388608 ;  /* 0x4b0000000b0b8820 */ /* 0x000fe20000400000 */
[----:B-1----:R-:W-:Y:S01]  /*0790*/  @!P6 FMUL R10, R10, R10 ;  /* 0x0000000a0a0ae220 */ /* 0x002fe20000400000 */
[----:B------:R-:W-:-:S03]  /*07a0*/  FSETP.GEU.AND P2, PT, R9, 1.175494350822287508e-38, PT ;  /* 0x008000000900780b */ /* 0x000fc60003f4e000 */
[----:B------:R-:W-:Y:S01]  /*07b0*/  FADD R19, R19, R10 ;  /* 0x0000000a13137221 */ /* 0x000fe20000000000 */
[----:B------:R-:W-:Y:S02]  /*07c0*/  IADD3 R8, R11, -0x3f2aaaab, RZ ;  /* 0xc0d555550b087810 */ /* 0x000fe40007ffe0ff */
[----:B------:R-:W-:Y:S01]  /*07d0*/  FSEL R18, RZ, -23, P2 ;  /* 0xc1b80000ff127808 */ /* 0x000fe20001000000 */
[----:B--2---:R-:W-:Y:S01]  /*07e0*/  @!P1 FMUL R2, R2, R2 ;  /* 0x0000000202029220 */ /* 0x004fe20000400000 */
[----:B------:R-:W-:Y:S02]  /*07f0*/  FSETP.GEU.AND P1, PT, R20, 1.175494350822287508e-38, PT ;  /* 0x008000001400780b */ /* 0x000fe40003f2e000 */
[----:B------:R-:W-:Y:S01]  /*0800*/  LOP3.LUT R8, R8, 0xff800000, RZ, 0xc0, !PT ;  /* 0xff80000008087812 */ /* 0x000fe200078ec0ff */
[----:B------:R-:W-:Y:S01]  /*0810*/  FADD R2, R19, R2 ;  /* 0x0000000213027221 */ /* 0x000fe20000000000 */
[----:B------:R-:W-:Y:S01]  /*0820*/  FSEL R16, RZ, -23, P1 ;  /* 0xc1b80000ff107808 */ /* 0x000fe20000800000 */
[----:B------:R-:W-:Y:S01]  /*0830*/  @!P2 FMUL R9, R9, 8388608 ;  /* 0x4b0000000909a820 */ /* 0x000fe20000400000 */
[----:B------:R-:W-:-:S02]  /*0840*/  I2FP.F32.S32 R12, R8 ;  /* 0x00000008000c7245 */ /* 0x000fc40000201400 */
[----:B------:R-:W-:Y:S02]  /*0850*/  FSETP.GEU.AND P3, PT, R2, 1.175494350822287508e-38, PT ;  /* 0x008000000200780b */ /* 0x000fe40003f6e000 */
[----:B------:R-:W-:Y:S01]  /*0860*/  IADD3 R14, R9, -0x3f2aaaab, RZ ;  /* 0xc0d55555090e7810 */ /* 0x000fe20007ffe0ff */
[----:B------:R-:W-:Y:S01]  /*0870*/  FFMA.FTZ R13, R12, 1.1920928955078125e-07, R13 ;  /* 0x340000000c0d7823 */ /* 0x000fe2000001000d */
[----:B------:R-:W-:Y:S01]  /*0880*/  IADD3 R10, R11, -R8, RZ ;  /* 0x800000080b0a7210 */ /* 0x000fe20007ffe0ff */
[----:B------:R-:W-:Y:S01]  /*0890*/  @!P1 FMUL R20, R20, 8388608 ;  /* 0x4b00000014149820 */ /* 0x000fe20000400000 */
[----:B------:R-:W-:Y:S02]  /*08a0*/  LOP3.LUT R14, R14, 0xff800000, RZ, 0xc0, !PT ;  /* 0xff8000000e0e7812 */ /* 0x000fe400078ec0ff */
[----:B------:R-:W-:Y:S01]  /*08b0*/  ISETP.GE.U32.AND P2, PT, R11, 0x7f800000, PT ;  /* 0x7f8000000b00780c */ /* 0x000fe20003f46070 */
[----:B------:R-:W-:Y:S01]  /*08c0*/  FADD R8, R10, -1 ;  /* 0xbf8000000a087421 */ /* 0x000fe20000000000 */
[----:B------:R-:W-:-:S02]  /*08d0*/  IADD3 R15, R20, -0x3f2aaaab, RZ ;  /* 0xc0d55555140f7810 */ /* 0x000fc40007ffe0ff */
[----:B------:R-:W-:Y:S01]  /*08e0*/  I2FP.F32.S32 R19, R14 ;  /* 0x0000000e00137245 */ /* 0x000fe20000201400 */
[----:B------:R-:W-:Y:S01]  /*08f0*/  @!P3 FMUL R2, R2, 8388608 ;  /* 0x4b0000000202b820 */ /* 0x000fe20000400000 */
[----:B------:R-:W-:Y:S02]  /*0900*/  LOP3.LUT R15, R15, 0xff800000, RZ, 0xc0, !PT ;  /* 0xff8000000f0f7812 */ /* 0x000fe400078ec0ff */
[----:B------:R-:W-:Y:S01]  /*0910*/  IADD3 R22, R9, -R14, RZ ;  /* 0x8000000e09167210 */ /* 0x000fe20007ffe0ff */
[----:B------:R-:W-:Y:S01]  /*0920*/  FFMA.FTZ R10, R19, 1.1920928955078125e-07, R18 ;  /* 0x34000000130a7823 */ /* 0x000fe20000010012 */
[----:B------:R-:W-:Y:S02]  /*0930*/  IADD3 R21, R2, -0x3f2aaaab, RZ ;  /* 0xc0d5555502157810 */ /* 0x000fe40007ffe0ff */
[----:B------:R-:W-:Y:S01]  /*0940*/  I2FP.F32.S32 R17, R15 ;  /* 0x0000000f00117245 */ /* 0x000fe20000201400 */
[----:B------:R-:W-:Y:S01]  /*0950*/  FADD R22, R22, -1 ;  /* 0xbf80000016167421 */ /* 0x000fe20000000000 */
[----:B------:R-:W-:-:S02]  /*0960*/  LOP3.LUT R21, R21, 0xff800000, RZ, 0xc0, !PT ;  /* 0xff80000015157812 */ /* 0x000fc400078ec0ff */
[----:B------:R-:W-:Y:S01]  /*0970*/  FSEL R18, RZ, -23, P3 ;  /* 0xc1b80000ff127808 */ /* 0x000fe20001800000 */
[----:B------:R-:W-:Y:S01]  /*0980*/  FFMA.FTZ R12, R17, 1.1920928955078125e-07, R16 ;  /* 0x34000000110c7823 */ /* 0x000fe20000010010 */
[----:B------:R-:W-:Y:S01]  /*0990*/  IADD3 R16, R20, -R15, RZ ;  /* 0x8000000f14107210 */ /* 0x000fe20007ffe0ff */
[----:B------:R-:W-:Y:S01]  /*09a0*/  FFMA.FTZ R17, R8, -R3, 0.14084610342979431152 ;  /* 0x3e1039f608117423 */ /* 0x000fe20000010803 */
[----:B------:R-:W-:Y:S02]  /*09b0*/  I2FP.F32.S32 R19, R21 ;  /* 0x0000001500137245 */ /* 0x000fe40000201400 */
[----:B------:R-:W-:Y:S01]  /*09c0*/  IADD3 R21, R2, -R21, RZ ;  /* 0x8000001502157210 */ /* 0x000fe20007ffe0ff */
[----:B------:R-:W-:Y:S01]  /*09d0*/  FADD R16, R16, -1 ;  /* 0xbf80000010107421 */ /* 0x000fe20000000000 */
[----:B------:R-:W-:Y:S01]  /*09e0*/  FFMA.FTZ R17, R8, R17, -0.12148627638816833496 ;  /* 0xbdf8cdcc08117423 */ /* 0x000fe20000010011 */
[----:B------:R-:W-:Y:S01]  /*09f0*/  FFMA.FTZ R14, R19, 1.1920928955078125e-07, R18 ;  /* 0x34000000130e7823 */ /* 0x000fe20000010012 */
[-C--:B------:R-:W-:Y:S01]  /*0a00*/  FFMA.FTZ R19, R22, -R3.reuse, 0.14084610342979431152 ;  /* 0x3e1039f616137423 */ /* 0x080fe20000010803 */
[----:B------:R-:W-:Y:S01]  /*0a10*/  FADD R18, R21, -1 ;  /* 0xbf80000015127421 */ /* 0x000fe20000000000 */
[----:B------:R-:W-:Y:S01]  /*0a20*/  FFMA.FTZ R15, R16, -R3, 0.14084610342979431152 ;  /* 0x3e1039f6100f7423 */ /* 0x000fe20000010803 */
[----:B------:R-:W-:Y:S01]  /*0a30*/  FFMA.FTZ R17, R8, R17, 0.13980610668659210205 ;  /* 0x3e0f295508117423 */ /* 0x000fe20000010011 */
[----:B------:R-:W-:Y:S01]  /*0a40*/  FFMA.FTZ R19, R22, R19, -0.12148627638816833496 ;  /* 0xbdf8cdcc16137423 */ /* 0x000fe20000010013 */
[----:B------:R-:W-:Y:S01]  /*0a50*/  FFMA.FTZ R3, R18, -R3, 0.14084610342979431152 ;  /* 0x3e1039f612037423 */ /* 0x000fe20000010803 */
[----:B------:R-:W-:Y:S01]  /*0a60*/  FFMA.FTZ R15, R16, R15, -0.12148627638816833496 ;  /* 0xbdf8cdcc100f7423 */ /* 0x000fe2000001000f */
[----:B------:R-:W-:Y:S01]  /*0a70*/  FFMA.FTZ R17, R8, R17, -0.16684235632419586182 ;  /* 0xbe2ad8b908117423 */ /* 0x000fe20000010011 */
[----:B------:R-:W-:Y:S01]  /*0a80*/  FFMA.FTZ R19, R22, R19, 0.13980610668659210205 ;  /* 0x3e0f295516137423 */ /* 0x000fe20000010013 */
[----:B------:R-:W-:Y:S01]  /*0a90*/  FFMA.FTZ R3, R18, R3, -0.12148627638816833496 ;  /* 0xbdf8cdcc12037423 */ /* 0x000fe20000010003 */
[----:B------:R-:W-:Y:S01]  /*0aa0*/  FFMA.FTZ R15, R16, R15, 0.13980610668659210205 ;  /* 0x3e0f2955100f7423 */ /* 0x000fe2000001000f */
[----:B------:R-:W-:Y:S01]  /*0ab0*/  FFMA.FTZ R17, R8, R17, 0.20012299716472625732 ;  /* 0x3e4ced0b08117423 */ /* 0x000fe20000010011 */
[----:B------:R-:W-:Y:S01]  /*0ac0*/  FFMA.FTZ R19, R22, R19, -0.16684235632419586182 ;  /* 0xbe2ad8b916137423 */ /* 0x000fe20000010013 */
[----:B------:R-:W-:Y:S01]  /*0ad0*/  FFMA.FTZ R3, R18, R3, 0.13980610668659210205 ;  /* 0x3e0f295512037423 */ /* 0x000fe20000010003 */
[----:B------:R-:W-:Y:S01]  /*0ae0*/  FFMA.FTZ R15, R16, R15, -0.16684235632419586182 ;  /* 0xbe2ad8b9100f7423 */ /* 0x000fe2000001000f */
[----:B------:R-:W-:Y:S01]  /*0af0*/  FFMA.FTZ R17, R8, R17, -0.24999669194221496582 ;  /* 0xbe7fff2208117423 */ /* 0x000fe20000010011 */
[----:B------:R-:W-:Y:S01]  /*0b00*/  FFMA.FTZ R19, R22, R19, 0.20012299716472625732 ;  /* 0x3e4ced0b16137423 */ /* 0x000fe20000010013 */
[----:B------:R-:W-:Y:S01]  /*0b10*/  FFMA.FTZ R3, R18, R3, -0.16684235632419586182 ;  /* 0xbe2ad8b912037423 */ /* 0x000fe20000010003 */
[----:B------:R-:W-:Y:S01]  /*0b20*/  FFMA.FTZ R15, R16, R15, 0.20012299716472625732 ;  /* 0x3e4ced0b100f7423 */ /* 0x000fe2000001000f */
[----:B------:R-:W-:Y:S01]  /*0b30*/  FFMA.FTZ R17, R8, R17, 0.33333182334899902344 ;  /* 0x3eaaaa7808117423 */ /* 0x000fe20000010011 */
[----:B------:R-:W-:Y:S01]  /*0b40*/  FFMA.FTZ R19, R22, R19, -0.24999669194221496582 ;  /* 0xbe7fff2216137423 */ /* 0x000fe20000010013 */
[----:B------:R-:W-:Y:S01]  /*0b50*/  FFMA.FTZ R3, R18, R3, 0.20012299716472625732 ;  /* 0x3e4ced0b12037423 */ /* 0x000fe20000010003 */
[----:B------:R-:W-:Y:S01]  /*0b60*/  FFMA.FTZ R15, R16, R15, -0.24999669194221496582 ;  /* 0xbe7fff22100f7423 */ /* 0x000fe2000001000f */
[----:B------:R-:W-:Y:S01]  /*0b70*/  FFMA.FTZ R17, R8, R17, -0.5 ;  /* 0xbf00000008117423 */ /* 0x000fe20000010011 */
[----:B------:R-:W-:Y:S01]  /*0b80*/  ISETP.GE.U32.AND P3, PT, R20, 0x7f800000, PT ;  /* 0x7f8000001400780c */ /* 0x000fe20003f66070 */
[----:B------:R-:W-:Y:S01]  /*0b90*/  FFMA.FTZ R3, R18, R3, -0.24999669194221496582 ;  /* 0xbe7fff2212037423 */ /* 0x000fe20000010003 */
[----:B------:R-:W-:Y:S01]  /*0ba0*/  FFMA.FTZ R15, R16, R15, 0.33333182334899902344 ;  /* 0x3eaaaa78100f7423 */ /* 0x000fe2000001000f */
[----:B------:R-:W-:Y:S01]  /*0bb0*/  ISETP.GE.U32.AND P4, PT, R9, 0x7f800000, PT ;  /* 0x7f8000000900780c */ /* 0x000fe20003f86070 */
[----:B------:R-:W-:Y:S01]  /*0bc0*/  FFMA.FTZ R19, R22, R19, 0.33333182334899902344 ;  /* 0x3eaaaa7816137423 */ /* 0x000fe20000010013 */
[----:B------:R-:W-:Y:S01]  /*0bd0*/  FFMA.FTZ R3, R18, R3, 0.33333182334899902344 ;  /* 0x3eaaaa7812037423 */ /* 0x000fe20000010003 */
[----:B------:R-:W-:Y:S01]  /*0be0*/  FFMA.FTZ R15, R16, R15, -0.5 ;  /* 0xbf000000100f7423 */ /* 0x000fe2000001000f */
[----:B------:R-:W-:Y:S01]  /*0bf0*/  ISETP.GE.U32.AND P1, PT, R2, 0x7f800000, PT ;  /* 0x7f8000000200780c */ /* 0x000fe20003f26070 */
[----:B------:R-:W-:Y:S01]  /*0c00*/  FMUL R17, R8, R17 ;  /* 0x0000001108117220 */ /* 0x000fe20000400000 */
[----:B------:R-:W-:Y:S01]  /*0c10*/  FFMA.FTZ R3, R18, R3, -0.5 ;  /* 0xbf00000012037423 */ /* 0x000fe20000010003 */
[----:B------:R-:W-:Y:S01]  /*0c20*/  FMUL R15, R16, R15 ;  /* 0x0000000f100f7220 */ /* 0x000fe20000400000 */
[----:B------:R-:W-:Y:S01]  /*0c30*/  FFMA.FTZ R19, R22, R19, -0.5 ;  /* 0xbf00000016137423 */ /* 0x000fe20000010013 */
[----:B------:R-:W-:Y:S01]  /*0c40*/  FFMA.FTZ R8, R8, R17, R8 ;  /* 0x0000001108087223 */ /* 0x000fe20000010008 */
[----:B------:R-:W-:Y:S01]  /*0c50*/  FMUL R3, R18, R3 ;  /* 0x0000000312037220 */ /* 0x000fe20000400000 */
[----:B------:R-:W-:Y:S01]  /*0c60*/  FFMA.FTZ R15, R16, R15, R16 ;  /* 0x0000000f100f7223 */ /* 0x000fe20000010010 */
[----:B------:R-:W-:Y:S01]  /*0c70*/  @P2 MOV R16, 0x7f800000 ;  /* 0x7f80000000102802 */ /* 0x000fe20000000f00 */
[----:B------:R-:W-:Y:S01]  /*0c80*/  FMUL R19, R22, R19 ;  /* 0x0000001316137220 */ /* 0x000fe20000400000 */
[----:B------:R-:W-:Y:S01]  /*0c90*/  FFMA.FTZ R3, R18, R3, R18 ;  /* 0x0000000312037223 */ /* 0x000fe20000010012 */
[----:B------:R-:W-:Y:S01]  /*0ca0*/  FFMA.FTZ R8, R13, 0.69314718246459960938, R8 ;  /* 0x3f3172180d087823 */ /* 0x000fe20000010008 */
[C---:B------:R-:W-:Y:S01]  /*0cb0*/  FSETP.NEU.AND P0, PT, R11.reuse, RZ, PT ;  /* 0x000000ff0b00720b */ /* 0x040fe20003f0d000 */
[----:B------:R-:W-:Y:S01]  /*0cc0*/  @P2 FFMA.FTZ R8, R11, R16, +INF ;  /* 0x7f8000000b082423 */ /* 0x000fe20000010010 */
[----:B------:R-:W-:Y:S01]  /*0cd0*/  FFMA.FTZ R3, R14, 0.69314718246459960938, R3 ;  /* 0x3f3172180e037823 */ /* 0x000fe20000010003 */
[----:B------:R-:W-:Y:S01]  /*0ce0*/  FFMA.FTZ R19, R22, R19, R22 ;  /* 0x0000001316137223 */ /* 0x000fe20000010016 */
[----:B------:R-:W-:Y:S01]  /*0cf0*/  @P3 MOV R13, 0x7f800000 ;  /* 0x7f800000000d3802 */ /* 0x000fe20000000f00 */
[----:B------:R-:W-:Y:S01]  /*0d00*/  FFMA.FTZ R12, R12, 0.69314718246459960938, R15 ;  /* 0x3f3172180c0c7823 */ /* 0x000fe2000001000f */
[----:B------:R-:W-:Y:S01]  /*0d10*/  @P4 MOV R14, 0x7f800000 ;  /* 0x7f800000000e4802 */ /* 0x000fe20000000f00 */
[----:B------:R-:W-:Y:S01]  /*0d20*/  FFMA.FTZ R10, R10, 0.69314718246459960938, R19 ;  /* 0x3f3172180a0a7823 */ /* 0x000fe20000010013 */
[----:B------:R-:W-:Y:S01]  /*0d30*/  @P1 MOV R11, 0x7f800000 ;  /* 0x7f800000000b1802 */ /* 0x000fe20000000f00 */
[C---:B------:R-:W-:Y:S01]  /*0d40*/  @P3 FFMA.FTZ R12, R20.reuse, R13, +INF ;  /* 0x7f800000140c3423 */ /* 0x040fe2000001000d */
[----:B------:R-:W-:Y:S01]  /*0d50*/  FSETP.NEU.AND P2, PT, R20, RZ, PT ;  /* 0x000000ff1400720b */ /* 0x000fe20003f4d000 */
[C---:B------:R-:W-:Y:S01]  /*0d60*/  @P4 FFMA.FTZ R10, R9.reuse, R14, +INF ;  /* 0x7f800000090a4423 */ /* 0x040fe2000001000e */
[----:B------:R-:W-:Y:S01]  /*0d70*/  FSETP.NEU.AND P3, PT, R9, RZ, PT ;  /* 0x000000ff0900720b */ /* 0x000fe20003f6d000 */
[C---:B------:R-:W-:Y:S01]  /*0d80*/  @P1 FFMA.FTZ R3, R2.reuse, R11, +INF ;  /* 0x7f80000002031423 */ /* 0x040fe2000001000b */
[----:B------:R-:W-:-:S02]  /*0d90*/  FSETP.NEU.AND P4, PT, R2, RZ, PT ;  /* 0x000000ff0200720b */ /* 0x000fc40003f8d000 */
[----:B------:R-:W-:Y:S02]  /*0da0*/  FSEL R11, R8, -INF , P0 ;  /* 0xff800000080b7808 */ /* 0x000fe40000000000 */
[----:B------:R-:W-:Y:S02]  /*0db0*/  FSEL R12, R12, -INF , P2 ;  /* 0xff8000000c0c7808 */ /* 0x000fe40001000000 */
[----:B------:R-:W-:Y:S01]  /*0dc0*/  FSEL R9, R10, -INF , P3 ;  /* 0xff8000000a097808 */ /* 0x000fe20001800000 */
[----:B------:R-:W-:Y:S01]  /*0dd0*/  FADD R4, R4, -R11 ;  /* 0x8000000b04047221 */ /* 0x000fe20000000000 */
[----:B------:R-:W-:Y:S01]  /*0de0*/  FSEL R8, R3, -INF , P4 ;  /* 0xff80000003087808 */ /* 0x000fe20002000000 */
[----:B------:R-:W-:Y:S01]  /*0df0*/  FADD R5, R5, -R12 ;  /* 0x8000000c05057221 */ /* 0x000fe20000000000 */
[----:B------:R-:W-:Y:S01]  /*0e00*/  SHF.R.S32.HI R13, RZ, 0x1f, R0 ;  /* 0x0000001fff0d7819 */ /* 0x000fe20000011400 */
[----:B------:R-:W-:Y:S01]  /*0e10*/  FADD R6, R6, -R9 ;  /* 0x8000000906067221 */ /* 0x000fe20000000000 */
[----:B------:R-:W-:Y:S01]  /*0e20*/  LEA R2, P1, R0, UR6, 0x2 ;  /* 0x0000000600027c11 */ /* 0x000fe2000f8210ff */
[----:B------:R-:W-:-:S03]  /*0e30*/  FADD R7, R7, -R8 ;  /* 0x8000000807077221 */ /* 0x000fc60000000000 */
[----:B------:R-:W-:-:S05]  /*0e40*/  LEA.HI.X R3, R0, UR7, R13, 0x2, P1 ;  /* 0x0000000700037c11 */ /* 0x000fca00088f140d */
[----:B------:R-:W-:Y:S01]  /*0e50*/  STG.E.128 desc[UR4][R2.64], R4 ;  /* 0x0000000402007986 */ /* 0x000fe2000c101d04 */
[----:B------:R-:W-:Y:S05]  /*0e60*/  EXIT ;  /* 0x000000000000794d */ /* 0x000fea0003800000 */
.L_x_0:
[----:B------:R-:W-:-:S00]  /*0e70*/  BRA `(.L_x_0) ;  /* 0xfffffffc00fc7947 */ /* 0x000fc0000383ffff */
[----:B------:R-:W-:-:S00]  /*0e80*/  NOP ;  /* 0x0000000000007918 */ /* 0x000fc00000000000 */
[----:B------:R-:W-:-:S00]  /*0e90*/  NOP ;  /* 0x0000000000007918 */ /* 0x000fc00000000000 */
[----:B------:R-:W-:-:S00]  /*0ea0*/  NOP ;  /* 0x0000000000007918 */ /* 0x000fc00000000000 */
[----:B------:R-:W-:-:S00]  /*0eb0*/  NOP ;  /* 0x0000000000007918 */ /* 0x000fc00000000000 */
[----:B------:R-:W-:-:S00]  /*0ec0*/  NOP ;  /* 0x0000000000007918 */ /* 0x000fc00000000000 */
[----:B------:R-:W-:-:S00]  /*0ed0*/  NOP ;  /* 0x0000000000007918 */ /* 0x000fc00000000000 */
[----:B------:R-:W-:-:S00]  /*0ee0*/  NOP ;  /* 0x0000000000007918 */ /* 0x000fc00000000000 */
[----:B------:R-:W-:-:S00]  /*0ef0*/  NOP ;  /* 0x0000000000007918 */ /* 0x000fc00000000000 */
.L_x_1:


//--------------------- .nv.global.init           --------------------------
	.section	.nv.global.init,"aw",@progbits
.nv.global.init:
	.type		_$_str,@object
	.size		_$_str,(.L_0 - _$_str)
_$_str:
        /*0000*/ 	.byte	0x5f, 0x5f, 0x43, 0x55, 0x44, 0x41, 0x5f, 0x46, 0x54, 0x5a, 0x00
.L_0:


//--------------------- .nv.constant0.triton_poi_fused__log_softmax_27 --------------------------
	.section	.nv.constant0.triton_poi_fused__log_softmax_27,"a",@progbits
	.sectionflags	@""
	.align	4
.nv.constant0.triton_poi_fused__log_softmax_27:
	.zero		548
